//
// Generated by NVIDIA NVVM Compiler
//
// Compiler Build ID: CL-36424714
// Cuda compilation tools, release 13.0, V13.0.88
// Based on NVVM 20.0.0
//

.version 9.0
.target sm_100
.address_size 64

	// .globl	_Z6im2colPfiiS_iiiiiiii

.visible .entry _Z6im2colPfiiS_iiiiiiii(
	.param .u64 .ptr .align 1 _Z6im2colPfiiS_iiiiiiii_param_0,
	.param .u32 _Z6im2colPfiiS_iiiiiiii_param_1,
	.param .u32 _Z6im2colPfiiS_iiiiiiii_param_2,
	.param .u64 .ptr .align 1 _Z6im2colPfiiS_iiiiiiii_param_3,
	.param .u32 _Z6im2colPfiiS_iiiiiiii_param_4,
	.param .u32 _Z6im2colPfiiS_iiiiiiii_param_5,
	.param .u32 _Z6im2colPfiiS_iiiiiiii_param_6,
	.param .u32 _Z6im2colPfiiS_iiiiiiii_param_7,
	.param .u32 _Z6im2colPfiiS_iiiiiiii_param_8,
	.param .u32 _Z6im2colPfiiS_iiiiiiii_param_9,
	.param .u32 _Z6im2colPfiiS_iiiiiiii_param_10,
	.param .u32 _Z6im2colPfiiS_iiiiiiii_param_11
)
{
	.reg .pred 	%p<17>;
	.reg .b32 	%r<64>;
	.reg .b32 	%f<32>;
	.reg .b64 	%rd<23>;

	ld.param.u64 	%rd7, [_Z6im2colPfiiS_iiiiiiii_param_0];
	ld.param.u32 	%r27, [_Z6im2colPfiiS_iiiiiiii_param_1];
	ld.param.u32 	%r28, [_Z6im2colPfiiS_iiiiiiii_param_2];
	ld.param.u64 	%rd8, [_Z6im2colPfiiS_iiiiiiii_param_3];
	ld.param.u32 	%r29, [_Z6im2colPfiiS_iiiiiiii_param_4];
	ld.param.u32 	%r30, [_Z6im2colPfiiS_iiiiiiii_param_5];
	ld.param.u32 	%r31, [_Z6im2colPfiiS_iiiiiiii_param_7];
	ld.param.u32 	%r32, [_Z6im2colPfiiS_iiiiiiii_param_8];
	ld.param.u32 	%r33, [_Z6im2colPfiiS_iiiiiiii_param_9];
	ld.param.u32 	%r35, [_Z6im2colPfiiS_iiiiiiii_param_10];
	ld.param.u32 	%r36, [_Z6im2colPfiiS_iiiiiiii_param_11];
	cvta.to.global.u64 	%rd1, %rd8;
	cvta.to.global.u64 	%rd2, %rd7;
	mov.u32 	%r37, %ctaid.x;
	mov.u32 	%r38, %ntid.x;
	mov.u32 	%r39, %tid.x;
	mad.lo.s32 	%r1, %r37, %r38, %r39;
	mov.u32 	%r40, %ctaid.y;
	mov.u32 	%r41, %ntid.y;
	mov.u32 	%r42, %tid.y;
	mad.lo.s32 	%r43, %r40, %r41, %r42;
	setp.ge.s32 	%p1, %r1, %r35;
	setp.ge.s32 	%p2, %r43, %r36;
	or.pred  	%p3, %p1, %p2;
	setp.lt.s32 	%p4, %r32, 1;
	or.pred  	%p5, %p3, %p4;
	@%p5 bra 	$L__BB0_17;
	setp.lt.s32 	%p6, %r33, 1;
	mul.lo.s32 	%r3, %r29, %r1;
	mul.lo.s32 	%r4, %r30, %r43;
	mad.lo.s32 	%r44, %r36, %r1, %r43;
	mad.lo.s32 	%r5, %r44, %r28, %r27;
	@%p6 bra 	$L__BB0_17;
	and.b32  	%r6, %r33, 15;
	and.b32  	%r7, %r33, 7;
	and.b32  	%r8, %r33, 2147483632;
	and.b32  	%r9, %r33, 3;
	neg.s32 	%r10, %r8;
	add.s64 	%rd3, %rd2, 32;
	add.s64 	%rd4, %rd1, 32;
	mul.lo.s32 	%r11, %r5, %r32;
	mov.b32 	%r57, 0;
$L__BB0_3:
	setp.lt.u32 	%p7, %r33, 16;
	add.s32 	%r47, %r57, %r3;
	mad.lo.s32 	%r13, %r47, %r31, %r4;
	add.s32 	%r48, %r11, %r57;
	mul.lo.s32 	%r14, %r48, %r33;
	mov.b32 	%r62, 0;
	@%p7 bra 	$L__BB0_6;
	mov.u32 	%r58, %r14;
	mov.u32 	%r59, %r13;
	mov.u32 	%r60, %r10;
$L__BB0_5:
	.pragma "nounroll";
	mul.wide.s32 	%rd9, %r59, 4;
	add.s64 	%rd10, %rd3, %rd9;
	mul.wide.s32 	%rd11, %r58, 4;
	add.s64 	%rd12, %rd4, %rd11;
	ld.global.f32 	%f1, [%rd10+-32];
	st.global.f32 	[%rd12+-32], %f1;
	ld.global.f32 	%f2, [%rd10+-28];
	st.global.f32 	[%rd12+-28], %f2;
	ld.global.f32 	%f3, [%rd10+-24];
	st.global.f32 	[%rd12+-24], %f3;
	ld.global.f32 	%f4, [%rd10+-20];
	st.global.f32 	[%rd12+-20], %f4;
	ld.global.f32 	%f5, [%rd10+-16];
	st.global.f32 	[%rd12+-16], %f5;
	ld.global.f32 	%f6, [%rd10+-12];
	st.global.f32 	[%rd12+-12], %f6;
	ld.global.f32 	%f7, [%rd10+-8];
	st.global.f32 	[%rd12+-8], %f7;
	ld.global.f32 	%f8, [%rd10+-4];
	st.global.f32 	[%rd12+-4], %f8;
	ld.global.f32 	%f9, [%rd10];
	st.global.f32 	[%rd12], %f9;
	ld.global.f32 	%f10, [%rd10+4];
	st.global.f32 	[%rd12+4], %f10;
	ld.global.f32 	%f11, [%rd10+8];
	st.global.f32 	[%rd12+8], %f11;
	ld.global.f32 	%f12, [%rd10+12];
	st.global.f32 	[%rd12+12], %f12;
	ld.global.f32 	%f13, [%rd10+16];
	st.global.f32 	[%rd12+16], %f13;
	ld.global.f32 	%f14, [%rd10+20];
	st.global.f32 	[%rd12+20], %f14;
	ld.global.f32 	%f15, [%rd10+24];
	st.global.f32 	[%rd12+24], %f15;
	ld.global.f32 	%f16, [%rd10+28];
	st.global.f32 	[%rd12+28], %f16;
	add.s32 	%r60, %r60, 16;
	add.s32 	%r59, %r59, 16;
	add.s32 	%r58, %r58, 16;
	setp.ne.s32 	%p8, %r60, 0;
	mov.u32 	%r62, %r8;
	@%p8 bra 	$L__BB0_5;
$L__BB0_6:
	setp.eq.s32 	%p9, %r6, 0;
	@%p9 bra 	$L__BB0_16;
	add.s32 	%r49, %r6, -1;
	setp.lt.u32 	%p10, %r49, 7;
	@%p10 bra 	$L__BB0_9;
	add.s32 	%r50, %r13, %r62;
	mul.wide.s32 	%rd13, %r50, 4;
	add.s64 	%rd14, %rd2, %rd13;
	ld.global.f32 	%f17, [%rd14];
	add.s32 	%r51, %r62, %r14;
	mul.wide.s32 	%rd15, %r51, 4;
	add.s64 	%rd16, %rd1, %rd15;
	st.global.f32 	[%rd16], %f17;
	ld.global.f32 	%f18, [%rd14+4];
	st.global.f32 	[%rd16+4], %f18;
	ld.global.f32 	%f19, [%rd14+8];
	st.global.f32 	[%rd16+8], %f19;
	ld.global.f32 	%f20, [%rd14+12];
	st.global.f32 	[%rd16+12], %f20;
	ld.global.f32 	%f21, [%rd14+16];
	st.global.f32 	[%rd16+16], %f21;
	ld.global.f32 	%f22, [%rd14+20];
	st.global.f32 	[%rd16+20], %f22;
	ld.global.f32 	%f23, [%rd14+24];
	st.global.f32 	[%rd16+24], %f23;
	ld.global.f32 	%f24, [%rd14+28];
	st.global.f32 	[%rd16+28], %f24;
	add.s32 	%r62, %r62, 8;
$L__BB0_9:
	setp.eq.s32 	%p11, %r7, 0;
	@%p11 bra 	$L__BB0_16;
	add.s32 	%r52, %r7, -1;
	setp.lt.u32 	%p12, %r52, 3;
	@%p12 bra 	$L__BB0_12;
	add.s32 	%r53, %r13, %r62;
	mul.wide.s32 	%rd17, %r53, 4;
	add.s64 	%rd18, %rd2, %rd17;
	ld.global.f32 	%f25, [%rd18];
	add.s32 	%r54, %r62, %r14;
	mul.wide.s32 	%rd19, %r54, 4;
	add.s64 	%rd20, %rd1, %rd19;
	st.global.f32 	[%rd20], %f25;
	ld.global.f32 	%f26, [%rd18+4];
	st.global.f32 	[%rd20+4], %f26;
	ld.global.f32 	%f27, [%rd18+8];
	st.global.f32 	[%rd20+8], %f27;
	ld.global.f32 	%f28, [%rd18+12];
	st.global.f32 	[%rd20+12], %f28;
	add.s32 	%r62, %r62, 4;
$L__BB0_12:
	setp.eq.s32 	%p13, %r9, 0;
	@%p13 bra 	$L__BB0_16;
	setp.eq.s32 	%p14, %r9, 1;
	add.s32 	%r55, %r13, %r62;
	mul.wide.s32 	%rd21, %r55, 4;
	add.s64 	%rd5, %rd2, %rd21;
	ld.global.f32 	%f29, [%rd5];
	add.s32 	%r56, %r62, %r14;
	mul.wide.s32 	%rd22, %r56, 4;
	add.s64 	%rd6, %rd1, %rd22;
	st.global.f32 	[%rd6], %f29;
	@%p14 bra 	$L__BB0_16;
	setp.eq.s32 	%p15, %r9, 2;
	ld.global.f32 	%f30, [%rd5+4];
	st.global.f32 	[%rd6+4], %f30;
	@%p15 bra 	$L__BB0_16;
	ld.global.f32 	%f31, [%rd5+8];
	st.global.f32 	[%rd6+8], %f31;
$L__BB0_16:
	add.s32 	%r57, %r57, 1;
	setp.ne.s32 	%p16, %r57, %r32;
	@%p16 bra 	$L__BB0_3;
$L__BB0_17:
	bar.sync 	0;
	ret;

}
	// .globl	_Z13MatrixMulCUDAPfS_S_iii
.visible .entry _Z13MatrixMulCUDAPfS_S_iii(
	.param .u64 .ptr .align 1 _Z13MatrixMulCUDAPfS_S_iii_param_0,
	.param .u64 .ptr .align 1 _Z13MatrixMulCUDAPfS_S_iii_param_1,
	.param .u64 .ptr .align 1 _Z13MatrixMulCUDAPfS_S_iii_param_2,
	.param .u32 _Z13MatrixMulCUDAPfS_S_iii_param_3,
	.param .u32 _Z13MatrixMulCUDAPfS_S_iii_param_4,
	.param .u32 _Z13MatrixMulCUDAPfS_S_iii_param_5
)
{
	.reg .pred 	%p<13>;
	.reg .b32 	%r<46>;
	.reg .b32 	%f<68>;
	.reg .b64 	%rd<40>;

	ld.param.u64 	%rd5, [_Z13MatrixMulCUDAPfS_S_iii_param_0];
	ld.param.u64 	%rd6, [_Z13MatrixMulCUDAPfS_S_iii_param_1];
	ld.param.u64 	%rd4, [_Z13MatrixMulCUDAPfS_S_iii_param_2];
	ld.param.u32 	%r22, [_Z13MatrixMulCUDAPfS_S_iii_param_3];
	ld.param.u32 	%r20, [_Z13MatrixMulCUDAPfS_S_iii_param_4];
	ld.param.u32 	%r23, [_Z13MatrixMulCUDAPfS_S_iii_param_5];
	cvta.to.global.u64 	%rd1, %rd6;
	cvta.to.global.u64 	%rd2, %rd5;
	mov.u32 	%r24, %ctaid.x;
	mov.u32 	%r25, %ntid.x;
	mov.u32 	%r26, %tid.x;
	mad.lo.s32 	%r1, %r24, %r25, %r26;
	mov.u32 	%r27, %ctaid.y;
	mov.u32 	%r28, %ntid.y;
	mov.u32 	%r29, %tid.y;
	mad.lo.s32 	%r30, %r27, %r28, %r29;
	setp.ge.s32 	%p1, %r1, %r22;
	setp.ge.s32 	%p2, %r30, %r23;
	or.pred  	%p3, %p1, %p2;
	@%p3 bra 	$L__BB1_14;
	setp.lt.s32 	%p4, %r20, 1;
	mov.f32 	%f67, 0f00000000;
	@%p4 bra 	$L__BB1_13;
	mul.lo.s32 	%r3, %r20, %r1;
	and.b32  	%r4, %r20, 7;
	setp.lt.u32 	%p5, %r20, 8;
	mov.f32 	%f67, 0f00000000;
	mov.b32 	%r44, 0;
	@%p5 bra 	$L__BB1_5;
	and.b32  	%r44, %r20, 2147483640;
	neg.s32 	%r42, %r44;
	shl.b32 	%r7, %r23, 3;
	add.s64 	%rd3, %rd2, 16;
	mov.f32 	%f67, 0f00000000;
	mul.wide.s32 	%rd11, %r23, 4;
	mov.u32 	%r40, %r3;
	mov.u32 	%r41, %r30;
$L__BB1_4:
	.pragma "nounroll";
	mul.wide.s32 	%rd7, %r40, 4;
	add.s64 	%rd8, %rd3, %rd7;
	ld.global.f32 	%f17, [%rd8+-16];
	mul.wide.s32 	%rd9, %r41, 4;
	add.s64 	%rd10, %rd1, %rd9;
	ld.global.f32 	%f18, [%rd10];
	fma.rn.f32 	%f19, %f17, %f18, %f67;
	ld.global.f32 	%f20, [%rd8+-12];
	add.s64 	%rd12, %rd10, %rd11;
	ld.global.f32 	%f21, [%rd12];
	fma.rn.f32 	%f22, %f20, %f21, %f19;
	ld.global.f32 	%f23, [%rd8+-8];
	add.s64 	%rd13, %rd12, %rd11;
	ld.global.f32 	%f24, [%rd13];
	fma.rn.f32 	%f25, %f23, %f24, %f22;
	ld.global.f32 	%f26, [%rd8+-4];
	add.s64 	%rd14, %rd13, %rd11;
	ld.global.f32 	%f27, [%rd14];
	fma.rn.f32 	%f28, %f26, %f27, %f25;
	ld.global.f32 	%f29, [%rd8];
	add.s64 	%rd15, %rd14, %rd11;
	ld.global.f32 	%f30, [%rd15];
	fma.rn.f32 	%f31, %f29, %f30, %f28;
	ld.global.f32 	%f32, [%rd8+4];
	add.s64 	%rd16, %rd15, %rd11;
	ld.global.f32 	%f33, [%rd16];
	fma.rn.f32 	%f34, %f32, %f33, %f31;
	ld.global.f32 	%f35, [%rd8+8];
	add.s64 	%rd17, %rd16, %rd11;
	ld.global.f32 	%f36, [%rd17];
	fma.rn.f32 	%f37, %f35, %f36, %f34;
	ld.global.f32 	%f38, [%rd8+12];
	add.s64 	%rd18, %rd17, %rd11;
	ld.global.f32 	%f39, [%rd18];
	fma.rn.f32 	%f67, %f38, %f39, %f37;
	add.s32 	%r42, %r42, 8;
	add.s32 	%r41, %r41, %r7;
	add.s32 	%r40, %r40, 8;
	setp.ne.s32 	%p6, %r42, 0;
	@%p6 bra 	$L__BB1_4;
$L__BB1_5:
	setp.eq.s32 	%p7, %r4, 0;
	@%p7 bra 	$L__BB1_13;
	and.b32  	%r15, %r20, 3;
	setp.lt.u32 	%p8, %r4, 4;
	@%p8 bra 	$L__BB1_8;
	add.s32 	%r32, %r44, %r3;
	mul.wide.s32 	%rd19, %r32, 4;
	add.s64 	%rd20, %rd2, %rd19;
	ld.global.f32 	%f41, [%rd20];
	mad.lo.s32 	%r33, %r44, %r23, %r30;
	mul.wide.s32 	%rd21, %r33, 4;
	add.s64 	%rd22, %rd1, %rd21;
	ld.global.f32 	%f42, [%rd22];
	fma.rn.f32 	%f43, %f41, %f42, %f67;
	ld.global.f32 	%f44, [%rd20+4];
	mul.wide.s32 	%rd23, %r23, 4;
	add.s64 	%rd24, %rd22, %rd23;
	ld.global.f32 	%f45, [%rd24];
	fma.rn.f32 	%f46, %f44, %f45, %f43;
	ld.global.f32 	%f47, [%rd20+8];
	add.s64 	%rd25, %rd24, %rd23;
	ld.global.f32 	%f48, [%rd25];
	fma.rn.f32 	%f49, %f47, %f48, %f46;
	ld.global.f32 	%f50, [%rd20+12];
	add.s64 	%rd26, %rd25, %rd23;
	ld.global.f32 	%f51, [%rd26];
	fma.rn.f32 	%f67, %f50, %f51, %f49;
	add.s32 	%r44, %r44, 4;
$L__BB1_8:
	setp.eq.s32 	%p9, %r15, 0;
	@%p9 bra 	$L__BB1_13;
	setp.eq.s32 	%p10, %r15, 1;
	@%p10 bra 	$L__BB1_11;
	add.s32 	%r34, %r44, %r3;
	mul.wide.s32 	%rd27, %r34, 4;
	add.s64 	%rd28, %rd2, %rd27;
	ld.global.f32 	%f53, [%rd28];
	mad.lo.s32 	%r35, %r44, %r23, %r30;
	mul.wide.s32 	%rd29, %r35, 4;
	add.s64 	%rd30, %rd1, %rd29;
	ld.global.f32 	%f54, [%rd30];
	fma.rn.f32 	%f55, %f53, %f54, %f67;
	ld.global.f32 	%f56, [%rd28+4];
	mul.wide.s32 	%rd31, %r23, 4;
	add.s64 	%rd32, %rd30, %rd31;
	ld.global.f32 	%f57, [%rd32];
	fma.rn.f32 	%f67, %f56, %f57, %f55;
	add.s32 	%r44, %r44, 2;
$L__BB1_11:
	and.b32  	%r36, %r20, 1;
	setp.eq.b32 	%p11, %r36, 1;
	not.pred 	%p12, %p11;
	@%p12 bra 	$L__BB1_13;
	add.s32 	%r37, %r44, %r3;
	mul.wide.s32 	%rd33, %r37, 4;
	add.s64 	%rd34, %rd2, %rd33;
	ld.global.f32 	%f58, [%rd34];
	mad.lo.s32 	%r38, %r44, %r23, %r30;
	mul.wide.s32 	%rd35, %r38, 4;
	add.s64 	%rd36, %rd1, %rd35;
	ld.global.f32 	%f59, [%rd36];
	fma.rn.f32 	%f67, %f58, %f59, %f67;
$L__BB1_13:
	mad.lo.s32 	%r39, %r23, %r1, %r30;
	cvta.to.global.u64 	%rd37, %rd4;
	mul.wide.s32 	%rd38, %r39, 4;
	add.s64 	%rd39, %rd37, %rd38;
	st.global.f32 	[%rd39], %f67;
$L__BB1_14:
	ret;

}


// ===== COMPILED SASS (sm_100) =====

	.target	sm_100

	.elftype	@"ET_EXEC"


//--------------------- .note.nv.tkinfo           --------------------------
	.section	.note.nv.tkinfo,"",@"SHT_NOTE"
	.sectionflags	@"SHF_NOTE_NV_TKINFO"
	.tkinfo
        /*0018*/ 	.word	0x00000002
        /*0030*/ 	.string	""
        /*0030*/ 	.string	"ptxas"
        /*0030*/ 	.string	"Cuda compilation tools, release 13.0, V13.0.88"
        /*0030*/ 	.string	"Build cuda_13.0.r13.0/compiler.36424714_0"
        /*0030*/ 	.string	"-arch sm_100 -m 64 "



//--------------------- .note.nv.cuinfo           --------------------------
	.section	.note.nv.cuinfo,"",@"SHT_NOTE"
	.sectionflags	@"SHF_NOTE_NV_CUINFO"
        /*0018*/ 	.short	0x0002
        /*001a*/ 	.short	0x0064
        /*001c*/ 	.short	0x0082
	.zero		2


//--------------------- .nv.info                  --------------------------
	.section	.nv.info,"",@"SHT_CUDA_INFO"
	.align	4


	//----- nvinfo : EIATTR_REGCOUNT
	.align		4
        /*0000*/ 	.byte	0x04, 0x2f
        /*0002*/ 	.short	(.L_1 - .L_0)
	.align		4
.L_0:
        /*0004*/ 	.word	index@(_Z6im2colPfiiS_iiiiiiii)
        /*0008*/ 	.word	0x0000001a


	//----- nvinfo : EIATTR_FRAME_SIZE
	.align		4
.L_1:
        /*000c*/ 	.byte	0x04, 0x11
        /*000e*/ 	.short	(.L_3 - .L_2)
	.align		4
.L_2:
        /*0010*/ 	.word	index@(_Z6im2colPfiiS_iiiiiiii)
        /*0014*/ 	.word	0x00000000


	//----- nvinfo : EIATTR_REGCOUNT
	.align		4
.L_3:
        /*0018*/ 	.byte	0x04, 0x2f
        /*001a*/ 	.short	(.L_5 - .L_4)
	.align		4
.L_4:
        /*001c*/ 	.word	index@(_Z13MatrixMulCUDAPfS_S_iii)
        /*0020*/ 	.word	0x00000020


	//----- nvinfo : EIATTR_FRAME_SIZE
	.align		4
.L_5:
        /*0024*/ 	.byte	0x04, 0x11
        /*0026*/ 	.short	(.L_7 - .L_6)
	.align		4
.L_6:
        /*0028*/ 	.word	index@(_Z13MatrixMulCUDAPfS_S_iii)
        /*002c*/ 	.word	0x00000000


	//----- nvinfo : EIATTR_MIN_STACK_SIZE
	.align		4
.L_7:
        /*0030*/ 	.byte	0x04, 0x12
        /*0032*/ 	.short	(.L_9 - .L_8)
	.align		4
.L_8:
        /*0034*/ 	.word	index@(_Z13MatrixMulCUDAPfS_S_iii)
        /*0038*/ 	.word	0x00000000


	//----- nvinfo : EIATTR_MIN_STACK_SIZE
	.align		4
.L_9:
        /*003c*/ 	.byte	0x04, 0x12
        /*003e*/ 	.short	(.L_11 - .L_10)
	.align		4
.L_10:
        /*0040*/ 	.word	index@(_Z6im2colPfiiS_iiiiiiii)
        /*0044*/ 	.word	0x00000000
.L_11:


//--------------------- .nv.compat                --------------------------
	.section	.nv.compat,"",@"SHT_CUDA_COMPAT_INFO"
	.align	4
        /*0000*/ 	.byte	0x02, 0x09, 0x00, 0x00, 0x02, 0x02, 0x01, 0x00, 0x02, 0x05, 0x05, 0x00, 0x03, 0x07, 0x01, 0x01
        /*0010*/ 	.byte	0x02, 0x03, 0x00, 0x00, 0x02, 0x06, 0x01, 0x00, 0x04, 0x0b, 0x08, 0x00, 0x09, 0x00, 0x00, 0x00
        /*0020*/ 	.byte	0x00, 0x00, 0x00, 0x00


//--------------------- .nv.info._Z13MatrixMulCUDAPfS_S_iii --------------------------
	.section	.nv.info._Z13MatrixMulCUDAPfS_S_iii,"",@"SHT_CUDA_INFO"
	.sectionflags	@""
	.align	4


	//----- nvinfo : EIATTR_CUDA_API_VERSION
	.align		4
        /*0000*/ 	.byte	0x04, 0x37
        /*0002*/ 	.short	(.L_13 - .L_12)
.L_12:
        /*0004*/ 	.word	0x00000082


	//----- nvinfo : EIATTR_KPARAM_INFO
	.align		4
.L_13:
        /*0008*/ 	.byte	0x04, 0x17
        /*000a*/ 	.short	(.L_15 - .L_14)
.L_14:
        /*000c*/ 	.word	0x00000000
        /*0010*/ 	.short	0x0005
        /*0012*/ 	.short	0x0020
        /*0014*/ 	.byte	0x00, 0xf0, 0x11, 0x00


	//----- nvinfo : EIATTR_KPARAM_INFO
	.align		4
.L_15:
        /*0018*/ 	.byte	0x04, 0x17
        /*001a*/ 	.short	(.L_17 - .L_16)
.L_16:
        /*001c*/ 	.word	0x00000000
        /*0020*/ 	.short	0x0004
        /*0022*/ 	.short	0x001c
        /*0024*/ 	.byte	0x00, 0xf0, 0x11, 0x00


	//----- nvinfo : EIATTR_KPARAM_INFO
	.align		4
.L_17:
        /*0028*/ 	.byte	0x04, 0x17
        /*002a*/ 	.short	(.L_19 - .L_18)
.L_18:
        /*002c*/ 	.word	0x00000000
        /*0030*/ 	.short	0x0003
        /*0032*/ 	.short	0x0018
        /*0034*/ 	.byte	0x00, 0xf0, 0x11, 0x00


	//----- nvinfo : EIATTR_KPARAM_INFO
	.align		4
.L_19:
        /*0038*/ 	.byte	0x04, 0x17
        /*003a*/ 	.short	(.L_21 - .L_20)
.L_20:
        /*003c*/ 	.word	0x00000000
        /*0040*/ 	.short	0x0002
        /*0042*/ 	.short	0x0010
        /*0044*/ 	.byte	0x00, 0xf5, 0x21, 0x00


	//----- nvinfo : EIATTR_KPARAM_INFO
	.align		4
.L_21:
        /*0048*/ 	.byte	0x04, 0x17
        /*004a*/ 	.short	(.L_23 - .L_22)
.L_22:
        /*004c*/ 	.word	0x00000000
        /*0050*/ 	.short	0x0001
        /*0052*/ 	.short	0x0008
        /*0054*/ 	.byte	0x00, 0xf5, 0x21, 0x00


	//----- nvinfo : EIATTR_KPARAM_INFO
	.align		4
.L_23:
        /*0058*/ 	.byte	0x04, 0x17
        /*005a*/ 	.short	(.L_25 - .L_24)
.L_24:
        /*005c*/ 	.word	0x00000000
        /*0060*/ 	.short	0x0000
        /*0062*/ 	.short	0x0000
        /*0064*/ 	.byte	0x00, 0xf5, 0x21, 0x00


	//----- nvinfo : EIATTR_SPARSE_MMA_MASK
	.align		4
.L_25:
        /*0068*/ 	.byte	0x03, 0x50
        /*006a*/ 	.short	0x0000


	//----- nvinfo : EIATTR_MAXREG_COUNT
	.align		4
        /*006c*/ 	.byte	0x03, 0x1b
        /*006e*/ 	.short	0x00ff


	//----- nvinfo : EIATTR_MERCURY_ISA_VERSION
	.align		4
        /*0070*/ 	.byte	0x03, 0x5f
        /*0072*/ 	.short	0x0101


	//----- nvinfo : EIATTR_VRC_CTA_INIT_COUNT
	.align		4
        /*0074*/ 	.byte	0x02, 0x4a
	.zero		1
	.zero		1


	//----- nvinfo : EIATTR_EXIT_INSTR_OFFSETS
	.align		4
        /*0078*/ 	.byte	0x04, 0x1c
        /*007a*/ 	.short	(.L_27 - .L_26)


	//   ....[0]....
.L_26:
        /*007c*/ 	.word	0x000000d0


	//   ....[1]....
        /*0080*/ 	.word	0x00000850


	//----- nvinfo : EIATTR_CBANK_PARAM_SIZE
	.align		4
.L_27:
        /*0084*/ 	.byte	0x03, 0x19
        /*0086*/ 	.short	0x0024


	//----- nvinfo : EIATTR_PARAM_CBANK
	.align		4
        /*0088*/ 	.byte	0x04, 0x0a
        /*008a*/ 	.short	(.L_29 - .L_28)
	.align		4
.L_28:
        /*008c*/ 	.word	index@(.nv.constant0._Z13MatrixMulCUDAPfS_S_iii)
        /*0090*/ 	.short	0x0380
        /*0092*/ 	.short	0x0024


	//----- nvinfo : EIATTR_SW_WAR
	.align		4
.L_29:
        /*0094*/ 	.byte	0x04, 0x36
        /*0096*/ 	.short	(.L_31 - .L_30)
.L_30:
        /*0098*/ 	.word	0x00000008
.L_31:


//--------------------- .nv.info._Z6im2colPfiiS_iiiiiiii --------------------------
	.section	.nv.info._Z6im2colPfiiS_iiiiiiii,"",@"SHT_CUDA_INFO"
	.sectionflags	@""
	.align	4


	//----- nvinfo : EIATTR_CUDA_API_VERSION
	.align		4
        /*0000*/ 	.byte	0x04, 0x37
        /*0002*/ 	.short	(.L_33 - .L_32)
.L_32:
        /*0004*/ 	.word	0x00000082


	//----- nvinfo : EIATTR_KPARAM_INFO
	.align		4
.L_33:
        /*0008*/ 	.byte	0x04, 0x17
        /*000a*/ 	.short	(.L_35 - .L_34)
.L_34:
        /*000c*/ 	.word	0x00000000
        /*0010*/ 	.short	0x000b
        /*0012*/ 	.short	0x0034
        /*0014*/ 	.byte	0x00, 0xf0, 0x11, 0x00


	//----- nvinfo : EIATTR_KPARAM_INFO
	.align		4
.L_35:
        /*0018*/ 	.byte	0x04, 0x17
        /*001a*/ 	.short	(.L_37 - .L_36)
.L_36:
        /*001c*/ 	.word	0x00000000
        /*0020*/ 	.short	0x000a
        /*0022*/ 	.short	0x0030
        /*0024*/ 	.byte	0x00, 0xf0, 0x11, 0x00


	//----- nvinfo : EIATTR_KPARAM_INFO
	.align		4
.L_37:
        /*0028*/ 	.byte	0x04, 0x17
        /*002a*/ 	.short	(.L_39 - .L_38)
.L_38:
        /*002c*/ 	.word	0x00000000
        /*0030*/ 	.short	0x0009
        /*0032*/ 	.short	0x002c
        /*0034*/ 	.byte	0x00, 0xf0, 0x11, 0x00


	//----- nvinfo : EIATTR_KPARAM_INFO
	.align		4
.L_39:
        /*0038*/ 	.byte	0x04, 0x17
        /*003a*/ 	.short	(.L_41 - .L_40)
.L_40:
        /*003c*/ 	.word	0x00000000
        /*0040*/ 	.short	0x0008
        /*0042*/ 	.short	0x0028
        /*0044*/ 	.byte	0x00, 0xf0, 0x11, 0x00


	//----- nvinfo : EIATTR_KPARAM_INFO
	.align		4
.L_41:
        /*0048*/ 	.byte	0x04, 0x17
        /*004a*/ 	.short	(.L_43 - .L_42)
.L_42:
        /*004c*/ 	.word	0x00000000
        /*0050*/ 	.short	0x0007
        /*0052*/ 	.short	0x0024
        /*0054*/ 	.byte	0x00, 0xf0, 0x11, 0x00


	//----- nvinfo : EIATTR_KPARAM_INFO
	.align		4
.L_43:
        /*0058*/ 	.byte	0x04, 0x17
        /*005a*/ 	.short	(.L_45 - .L_44)
.L_44:
        /*005c*/ 	.word	0x00000000
        /*0060*/ 	.short	0x0006
        /*0062*/ 	.short	0x0020
        /*0064*/ 	.byte	0x00, 0xf0, 0x11, 0x00


	//----- nvinfo : EIATTR_KPARAM_INFO
	.align		4
.L_45:
        /*0068*/ 	.byte	0x04, 0x17
        /*006a*/ 	.short	(.L_47 - .L_46)
.L_46:
        /*006c*/ 	.word	0x00000000
        /*0070*/ 	.short	0x0005
        /*0072*/ 	.short	0x001c
        /*0074*/ 	.byte	0x00, 0xf0, 0x11, 0x00


	//----- nvinfo : EIATTR_KPARAM_INFO
	.align		4
.L_47:
        /*0078*/ 	.byte	0x04, 0x17
        /*007a*/ 	.short	(.L_49 - .L_48)
.L_48:
        /*007c*/ 	.word	0x00000000
        /*0080*/ 	.short	0x0004
        /*0082*/ 	.short	0x0018
        /*0084*/ 	.byte	0x00, 0xf0, 0x11, 0x00


	//----- nvinfo : EIATTR_KPARAM_INFO
	.align		4
.L_49:
        /*0088*/ 	.byte	0x04, 0x17
        /*008a*/ 	.short	(.L_51 - .L_50)
.L_50:
        /*008c*/ 	.word	0x00000000
        /*0090*/ 	.short	0x0003
        /*0092*/ 	.short	0x0010
        /*0094*/ 	.byte	0x00, 0xf5, 0x21, 0x00


	//----- nvinfo : EIATTR_KPARAM_INFO
	.align		4
.L_51:
        /*0098*/ 	.byte	0x04, 0x17
        /*009a*/ 	.short	(.L_53 - .L_52)
.L_52:
        /*009c*/ 	.word	0x00000000
        /*00a0*/ 	.short	0x0002
        /*00a2*/ 	.short	0x000c
        /*00a4*/ 	.byte	0x00, 0xf0, 0x11, 0x00


	//----- nvinfo : EIATTR_KPARAM_INFO
	.align		4
.L_53:
        /*00a8*/ 	.byte	0x04, 0x17
        /*00aa*/ 	.short	(.L_55 - .L_54)
.L_54:
        /*00ac*/ 	.word	0x00000000
        /*00b0*/ 	.short	0x0001
        /*00b2*/ 	.short	0x0008
        /*00b4*/ 	.byte	0x00, 0xf0, 0x11, 0x00


	//----- nvinfo : EIATTR_KPARAM_INFO
	.align		4
.L_55:
        /*00b8*/ 	.byte	0x04, 0x17
        /*00ba*/ 	.short	(.L_57 - .L_56)
.L_56:
        /*00bc*/ 	.word	0x00000000
        /*00c0*/ 	.short	0x0000
        /*00c2*/ 	.short	0x0000
        /*00c4*/ 	.byte	0x00, 0xf5, 0x21, 0x00


	//----- nvinfo : EIATTR_SPARSE_MMA_MASK
	.align		4
.L_57:
        /*00c8*/ 	.byte	0x03, 0x50
        /*00ca*/ 	.short	0x0000


	//----- nvinfo : EIATTR_MAXREG_COUNT
	.align		4
        /*00cc*/ 	.byte	0x03, 0x1b
        /*00ce*/ 	.short	0x00ff


	//----- nvinfo : EIATTR_NUM_BARRIERS
	.align		4
        /*00d0*/ 	.byte	0x02, 0x4c
        /*00d2*/ 	.byte	0x01
	.zero		1


	//----- nvinfo : EIATTR_MERCURY_ISA_VERSION
	.align		4
        /*00d4*/ 	.byte	0x03, 0x5f
        /*00d6*/ 	.short	0x0101


	//----- nvinfo : EIATTR_VRC_CTA_INIT_COUNT
	.align		4
        /*00d8*/ 	.byte	0x02, 0x4a
	.zero		1
	.zero		1


	//----- nvinfo : EIATTR_EXIT_INSTR_OFFSETS
	.align		4
        /*00dc*/ 	.byte	0x04, 0x1c
        /*00de*/ 	.short	(.L_59 - .L_58)


	//   ....[0]....
.L_58:
        /*00e0*/ 	.word	0x00000a50


	//----- nvinfo : EIATTR_CRS_STACK_SIZE
	.align		4
.L_59:
        /*00e4*/ 	.byte	0x04, 0x1e
        /*00e6*/ 	.short	(.L_61 - .L_60)
.L_60:
        /*00e8*/ 	.word	0x00000000


	//----- nvinfo : EIATTR_CBANK_PARAM_SIZE
	.align		4
.L_61:
        /*00ec*/ 	.byte	0x03, 0x19
        /*00ee*/ 	.short	0x0038


	//----- nvinfo : EIATTR_PARAM_CBANK
	.align		4
        /*00f0*/ 	.byte	0x04, 0x0a
        /*00f2*/ 	.short	(.L_63 - .L_62)
	.align		4
.L_62:
        /*00f4*/ 	.word	index@(.nv.constant0._Z6im2colPfiiS_iiiiiiii)
        /*00f8*/ 	.short	0x0380
        /*00fa*/ 	.short	0x0038


	//----- nvinfo : EIATTR_SW_WAR
	.align		4
.L_63:
        /*00fc*/ 	.byte	0x04, 0x36
        /*00fe*/ 	.short	(.L_65 - .L_64)
.L_64:
        /*0100*/ 	.word	0x00000008
.L_65:


//--------------------- .nv.callgraph             --------------------------
	.section	.nv.callgraph,"",@"SHT_CUDA_CALLGRAPH"
	.align	4
	.sectionentsize	8
	.align		4
        /*0000*/ 	.word	0x00000000
	.align		4
        /*0004*/ 	.word	0xffffffff
	.align		4
        /*0008*/ 	.word	0x00000000
	.align		4
        /*000c*/ 	.word	0xfffffffe
	.align		4
        /*0010*/ 	.word	0x00000000
	.align		4
        /*0014*/ 	.word	0xfffffffd
	.align		4
        /*0018*/ 	.word	0x00000000
	.align		4
        /*001c*/ 	.word	0xfffffffc


//--------------------- .text._Z13MatrixMulCUDAPfS_S_iii --------------------------
	.section	.text._Z13MatrixMulCUDAPfS_S_iii,"ax",@progbits
	.align	128
        .global         _Z13MatrixMulCUDAPfS_S_iii
        .type           _Z13MatrixMulCUDAPfS_S_iii,@function
        .size           _Z13MatrixMulCUDAPfS_S_iii,(.L_x_14 - _Z13MatrixMulCUDAPfS_S_iii)
        .other          _Z13MatrixMulCUDAPfS_S_iii,@"STO_CUDA_ENTRY STV_DEFAULT"
_Z13MatrixMulCUDAPfS_S_iii:
.text._Z13MatrixMulCUDAPfS_S_iii:
[----:B------:R-:W-:Y:S01]  /*0000*/  LDC R1, c[0x0][0x37c] ;  /* 0x0000df00ff017b82 */ /* 0x000fe20000000800 */
[----:B------:R-:W0:Y:S07]  /*0010*/  S2R R5, SR_TID.Y ;  /* 0x0000000000057919 */ /* 0x000e2e0000002200 */
[----:B------:R-:W1:Y:S01]  /*0020*/  LDC R14, c[0x0][0x360] ;  /* 0x0000d800ff0e7b82 */ /* 0x000e620000000800 */
[----:B------:R-:W2:Y:S01]  /*0030*/  LDCU UR6, c[0x0][0x398] ;  /* 0x00007300ff0677ac */ /* 0x000ea20008000800 */
[----:B------:R-:W1:Y:S06]  /*0040*/  S2R R3, SR_TID.X ;  /* 0x0000000000037919 */ /* 0x000e6c0000002100 */
[----:B------:R-:W0:Y:S08]  /*0050*/  S2UR UR5, SR_CTAID.Y ;  /* 0x00000000000579c3 */ /* 0x000e300000002600 */
[----:B------:R-:W0:Y:S08]  /*0060*/  LDC R0, c[0x0][0x364] ;  /* 0x0000d900ff007b82 */ /* 0x000e300000000800 */
[----:B------:R-:W1:Y:S08]  /*0070*/  S2UR UR4, SR_CTAID.X ;  /* 0x00000000000479c3 */ /* 0x000e700000002500 */
[----:B------:R-:W3:Y:S01]  /*0080*/  LDC R15, c[0x0][0x3a0] ;  /* 0x0000e800ff0f7b82 */ /* 0x000ee20000000800 */
[----:B0-----:R-:W-:-:S02]  /*0090*/  IMAD R0, R0, UR5, R5 ;  /* 0x0000000500007c24 */ /* 0x001fc4000f8e0205 */
[----:B-1----:R-:W-:-:S03]  /*00a0*/  IMAD R14, R14, UR4, R3 ;  /* 0x000000040e0e7c24 */ /* 0x002fc6000f8e0203 */
[----:B---3--:R-:W-:-:S04]  /*00b0*/  ISETP.GE.AND P0, PT, R0, R15, PT ;  /* 0x0000000f0000720c */ /* 0x008fc80003f06270 */
[----:B--2---:R-:W-:-:S13]  /*00c0*/  ISETP.GE.OR P0, PT, R14, UR6, P0 ;  /* 0x000000060e007c0c */ /* 0x004fda0008706670 */
[----:B------:R-:W-:Y:S05]  /*00d0*/  @P0 EXIT ;  /* 0x000000000000094d */ /* 0x000fea0003800000 */
[----:B------:R-:W0:Y:S01]  /*00e0*/  LDC R17, c[0x0][0x39c] ;  /* 0x0000e700ff117b82 */ /* 0x000e220000000800 */
[----:B------:R-:W1:Y:S01]  /*00f0*/  LDCU.64 UR6, c[0x0][0x358] ;  /* 0x00006b00ff0677ac */ /* 0x000e620008000a00 */
[----:B------:R-:W-:Y:S01]  /*0100*/  HFMA2 R26, -RZ, RZ, 0, 0 ;  /* 0x00000000ff1a7431 */ /* 0x000fe200000001ff */
[----:B0-----:R-:W-:-:S13]  /*0110*/  ISETP.GE.AND P0, PT, R17, 0x1, PT ;  /* 0x000000011100780c */ /* 0x001fda0003f06270 */
[----:B-1----:R-:W-:Y:S05]  /*0120*/  @!P0 BRA `(.L_x_0) ;  /* 0x0000000400b88947 */ /* 0x002fea0003800000 */
[C---:B------:R-:W-:Y:S01]  /*0130*/  ISETP.GE.U32.AND P1, PT, R17.reuse, 0x8, PT ;  /* 0x000000081100780c */ /* 0x040fe20003f26070 */
[----:B------:R-:W-:Y:S01]  /*0140*/  IMAD R18, R14, R17, RZ ;  /* 0x000000110e127224 */ /* 0x000fe200078e02ff */
[----:B------:R-:W-:Y:S02]  /*0150*/  LOP3.LUT R25, R17, 0x7, RZ, 0xc0, !PT ;  /* 0x0000000711197812 */ /* 0x000fe400078ec0ff */
[----:B------:R-:W-:Y:S02]  /*0160*/  MOV R26, RZ ;  /* 0x000000ff001a7202 */ /* 0x000fe40000000f00 */
[----:B------:R-:W-:Y:S02]  /*0170*/  ISETP.NE.AND P0, PT, R25, RZ, PT ;  /* 0x000000ff1900720c */ /* 0x000fe40003f05270 */
[----:B------:R-:W-:-:S05]  /*0180*/  MOV R19, RZ ;  /* 0x000000ff00137202 */ /* 0x000fca0000000f00 */
[----:B------:R-:W-:Y:S06]  /*0190*/  @!P1 BRA `(.L_x_1) ;  /* 0x0000000000c49947 */ /* 0x000fec0003800000 */
[----:B------:R-:W0:Y:S01]  /*01a0*/  LDCU.64 UR4, c[0x0][0x380] ;  /* 0x00007000ff0477ac */ /* 0x000e220008000a00 */
[----:B------:R-:W-:Y:S02]  /*01b0*/  LOP3.LUT R19, R17, 0x7ffffff8, RZ, 0xc0, !PT ;  /* 0x7ffffff811137812 */ /* 0x000fe400078ec0ff */
[----:B------:R-:W-:Y:S02]  /*01c0*/  MOV R26, RZ ;  /* 0x000000ff001a7202 */ /* 0x000fe40000000f00 */
[----:B------:R-:W-:Y:S02]  /*01d0*/  MOV R16, R18 ;  /* 0x0000001200107202 */ /* 0x000fe40000000f00 */
[----:B------:R-:W-:Y:S02]  /*01e0*/  MOV R22, R0 ;  /* 0x0000000000167202 */ /* 0x000fe40000000f00 */
[----:B------:R-:W-:Y:S01]  /*01f0*/  IADD3 R20, PT, PT, -R19, RZ, RZ ;  /* 0x000000ff13147210 */ /* 0x000fe20007ffe1ff */
[----:B0-----:R-:W-:-:S04]  /*0200*/  UIADD3 UR4, UP0, UPT, UR4, 0x10, URZ ;  /* 0x0000001004047890 */ /* 0x001fc8000ff1e0ff */
[----:B------:R-:W-:-:S12]  /*0210*/  UIADD3.X UR5, UPT, UPT, URZ, UR5, URZ, UP0, !UPT ;  /* 0x00000005ff057290 */ /* 0x000fd800087fe4ff */
.L_x_2:
[----:B------:R-:W0:Y:S01]  /*0220*/  LDC.64 R12, c[0x0][0x388] ;  /* 0x0000e200ff0c7b82 */ /* 0x000e220000000a00 */
[----:B------:R-:W-:Y:S02]  /*0230*/  MOV R2, UR4 ;  /* 0x0000000400027c02 */ /* 0x000fe40008000f00 */
[----:B------:R-:W-:-:S03]  /*0240*/  MOV R3, UR5 ;  /* 0x0000000500037c02 */ /* 0x000fc60008000f00 */
[----:B------:R-:W-:-:S05]  /*0250*/  IMAD.WIDE R2, R16, 0x4, R2 ;  /* 0x0000000410027825 */ /* 0x000fca00078e0202 */
[----:B------:R-:W2:Y:S04]  /*0260*/  LDG.E R21, desc[UR6][R2.64+-0x10] ;  /* 0xfffff00602157981 */ /* 0x000ea8000c1e1900 */
[----:B------:R-:W3:Y:S04]  /*0270*/  LDG.E R23, desc[UR6][R2.64+-0xc] ;  /* 0xfffff40602177981 */ /* 0x000ee8000c1e1900 */
[----:B------:R-:W4:Y:S01]  /*0280*/  LDG.E R29, desc[UR6][R2.64+-0x8] ;  /* 0xfffff806021d7981 */ /* 0x000f22000c1e1900 */
[----:B0-----:R-:W-:-:S05]  /*0290*/  IMAD.WIDE R12, R22, 0x4, R12 ;  /* 0x00000004160c7825 */ /* 0x001fca00078e020c */
[----:B------:R0:W2:Y:S01]  /*02a0*/  LDG.E R24, desc[UR6][R12.64] ;  /* 0x000000060c187981 */ /* 0x0000a2000c1e1900 */
[----:B------:R-:W-:-:S04]  /*02b0*/  IMAD.WIDE R10, R15, 0x4, R12 ;  /* 0x000000040f0a7825 */ /* 0x000fc800078e020c */
[C---:B------:R-:W-:Y:S02]  /*02c0*/  IMAD.WIDE R4, R15.reuse, 0x4, R10 ;  /* 0x000000040f047825 */ /* 0x040fe400078e020a */
[----:B------:R-:W3:Y:S02]  /*02d0*/  LDG.E R10, desc[UR6][R10.64] ;  /* 0x000000060a0a7981 */ /* 0x000ee4000c1e1900 */
[C---:B------:R-:W-:Y:S02]  /*02e0*/  IMAD.WIDE R6, R15.reuse, 0x4, R4 ;  /* 0x000000040f067825 */ /* 0x040fe400078e0204 */
[----:B------:R1:W4:Y:S02]  /*02f0*/  LDG.E R28, desc[UR6][R4.64] ;  /* 0x00000006041c7981 */ /* 0x000324000c1e1900 */
[C---:B------:R-:W-:Y:S02]  /*0300*/  IMAD.WIDE R8, R15.reuse, 0x4, R6 ;  /* 0x000000040f087825 */ /* 0x040fe400078e0206 */
[----:B------:R-:W5:Y:S02]  /*0310*/  LDG.E R6, desc[UR6][R6.64] ;  /* 0x0000000606067981 */ /* 0x000f64000c1e1900 */
[----:B0-----:R-:W-:-:S05]  /*0320*/  IMAD.WIDE R12, R15, 0x4, R8 ;  /* 0x000000040f0c7825 */ /* 0x001fca00078e0208 */
[----:B------:R-:W5:Y:S04]  /*0330*/  LDG.E R11, desc[UR6][R12.64] ;  /* 0x000000060c0b7981 */ /* 0x000f68000c1e1900 */
[----:B------:R-:W5:Y:S04]  /*0340*/  LDG.E R7, desc[UR6][R8.64] ;  /* 0x0000000608077981 */ /* 0x000f68000c1e1900 */
[----:B------:R-:W5:Y:S04]  /*0350*/  LDG.E R9, desc[UR6][R2.64+-0x4] ;  /* 0xfffffc0602097981 */ /* 0x000f68000c1e1900 */
[----:B------:R-:W5:Y:S01]  /*0360*/  LDG.E R8, desc[UR6][R2.64+0x8] ;  /* 0x0000080602087981 */ /* 0x000f62000c1e1900 */
[----:B--2---:R-:W-:Y:S01]  /*0370*/  FFMA R24, R21, R24, R26 ;  /* 0x0000001815187223 */ /* 0x004fe2000000001a */
[----:B------:R-:W-:-:S02]  /*0380*/  IMAD.WIDE R26, R15, 0x4, R12 ;  /* 0x000000040f1a7825 */ /* 0x000fc400078e020c */
[----:B------:R-:W2:Y:S04]  /*0390*/  LDG.E R21, desc[UR6][R2.64] ;  /* 0x0000000602157981 */ /* 0x000ea8000c1e1900 */
[----:B------:R-:W2:Y:S01]  /*03a0*/  LDG.E R12, desc[UR6][R2.64+0x4] ;  /* 0x00000406020c7981 */ /* 0x000ea2000c1e1900 */
[----:B-1----:R-:W-:-:S03]  /*03b0*/  IMAD.WIDE R4, R15, 0x4, R26 ;  /* 0x000000040f047825 */ /* 0x002fc600078e021a */
[----:B------:R-:W2:Y:S04]  /*03c0*/  LDG.E R13, desc[UR6][R2.64+0xc] ;  /* 0x00000c06020d7981 */ /* 0x000ea8000c1e1900 */
[----:B------:R-:W2:Y:S04]  /*03d0*/  LDG.E R4, desc[UR6][R4.64] ;  /* 0x0000000604047981 */ /* 0x000ea8000c1e1900 */
[----:B------:R-:W2:Y:S01]  /*03e0*/  LDG.E R3, desc[UR6][R26.64] ;  /* 0x000000061a037981 */ /* 0x000ea2000c1e1900 */
[----:B---3--:R-:W-:Y:S01]  /*03f0*/  FFMA R10, R23, R10, R24 ;  /* 0x0000000a170a7223 */ /* 0x008fe20000000018 */
[----:B------:R-:W-:-:S03]  /*0400*/  IADD3 R20, PT, PT, R20, 0x8, RZ ;  /* 0x0000000814147810 */ /* 0x000fc60007ffe0ff */
[----:B----4-:R-:W-:Y:S01]  /*0410*/  FFMA R10, R29, R28, R10 ;  /* 0x0000001c1d0a7223 */ /* 0x010fe2000000000a */
[----:B------:R-:W-:Y:S02]  /*0420*/  ISETP.NE.AND P1, PT, R20, RZ, PT ;  /* 0x000000ff1400720c */ /* 0x000fe40003f25270 */
[----:B------:R-:W-:Y:S01]  /*0430*/  LEA R22, R15, R22, 0x3 ;  /* 0x000000160f167211 */ /* 0x000fe200078e18ff */
[----:B-----5:R-:W-:Y:S01]  /*0440*/  FFMA R6, R9, R6, R10 ;  /* 0x0000000609067223 */ /* 0x020fe2000000000a */
[----:B------:R-:W-:-:S03]  /*0450*/  IADD3 R16, PT, PT, R16, 0x8, RZ ;  /* 0x0000000810107810 */ /* 0x000fc60007ffe0ff */
[----:B--2---:R-:W-:-:S04]  /*0460*/  FFMA R7, R21, R7, R6 ;  /* 0x0000000715077223 */ /* 0x004fc80000000006 */
[----:B------:R-:W-:-:S04]  /*0470*/  FFMA R7, R12, R11, R7 ;  /* 0x0000000b0c077223 */ /* 0x000fc80000000007 */
[----:B------:R-:W-:-:S04]  /*0480*/  FFMA R8, R8, R3, R7 ;  /* 0x0000000308087223 */ /* 0x000fc80000000007 */
[----:B------:R-:W-:Y:S01]  /*0490*/  FFMA R26, R13, R4, R8 ;  /* 0x000000040d1a7223 */ /* 0x000fe20000000008 */
[----:B------:R-:W-:Y:S06]  /*04a0*/  @P1 BRA `(.L_x_2) ;  /* 0xfffffffc005c1947 */ /* 0x000fec000383ffff */
.L_x_1:
[----:B------:R-:W-:Y:S05]  /*04b0*/  @!P0 BRA `(.L_x_0) ;  /* 0x0000000000d48947 */ /* 0x000fea0003800000 */
[----:B------:R-:W-:Y:S02]  /*04c0*/  ISETP.GE.U32.AND P0, PT, R25, 0x4, PT ;  /* 0x000000041900780c */ /* 0x000fe40003f06070 */
[----:B------:R-:W-:-:S04]  /*04d0*/  LOP3.LUT R12, R17, 0x3, RZ, 0xc0, !PT ;  /* 0x00000003110c7812 */ /* 0x000fc800078ec0ff */
[----:B------:R-:W-:-:S07]  /*04e0*/  ISETP.NE.AND P1, PT, R12, RZ, PT ;  /* 0x000000ff0c00720c */ /* 0x000fce0003f25270 */
[----:B------:R-:W-:Y:S06]  /*04f0*/  @!P0 BRA `(.L_x_3) ;  /* 0x0000000000588947 */ /* 0x000fec0003800000 */
[----:B------:R-:W0:Y:S01]  /*0500*/  LDC.64 R8, c[0x0][0x388] ;  /* 0x0000e200ff087b82 */ /* 0x000e220000000a00 */
[----:B------:R-:W-:Y:S01]  /*0510*/  IMAD R7, R19, R15, R0 ;  /* 0x0000000f13077224 */ /* 0x000fe200078e0200 */
[----:B------:R-:W-:-:S06]  /*0520*/  IADD3 R5, PT, PT, R18, R19, RZ ;  /* 0x0000001312057210 */ /* 0x000fcc0007ffe0ff */
[----:B------:R-:W1:Y:S01]  /*0530*/  LDC.64 R2, c[0x0][0x380] ;  /* 0x0000e000ff027b82 */ /* 0x000e620000000a00 */
[----:B0-----:R-:W-:-:S04]  /*0540*/  IMAD.WIDE R8, R7, 0x4, R8 ;  /* 0x0000000407087825 */ /* 0x001fc800078e0208 */
[----:B------:R-:W-:Y:S02]  /*0550*/  IMAD.WIDE R10, R15, 0x4, R8 ;  /* 0x000000040f0a7825 */ /* 0x000fe400078e0208 */
[----:B------:R-:W2:Y:S02]  /*0560*/  LDG.E R8, desc[UR6][R8.64] ;  /* 0x0000000608087981 */ /* 0x000ea4000c1e1900 */
[----:B-1----:R-:W-:-:S04]  /*0570*/  IMAD.WIDE R2, R5, 0x4, R2 ;  /* 0x0000000405027825 */ /* 0x002fc800078e0202 */
[C---:B------:R-:W-:Y:S01]  /*0580*/  IMAD.WIDE R4, R15.reuse, 0x4, R10 ;  /* 0x000000040f047825 */ /* 0x040fe200078e020a */
[----:B------:R-:W2:Y:S04]  /*0590*/  LDG.E R13, desc[UR6][R2.64] ;  /* 0x00000006020d7981 */ /* 0x000ea8000c1e1900 */
[----:B------:R-:W3:Y:S01]  /*05a0*/  LDG.E R10, desc[UR6][R10.64] ;  /* 0x000000060a0a7981 */ /* 0x000ee2000c1e1900 */
[----:B------:R-:W-:-:S03]  /*05b0*/  IMAD.WIDE R6, R15, 0x4, R4 ;  /* 0x000000040f067825 */ /* 0x000fc600078e0204 */
[----:B------:R-:W3:Y:S04]  /*05c0*/  LDG.E R16, desc[UR6][R2.64+0x4] ;  /* 0x0000040602107981 */ /* 0x000ee8000c1e1900 */
[----:B------:R-:W4:Y:S04]  /*05d0*/  LDG.E R21, desc[UR6][R4.64] ;  /* 0x0000000604157981 */ /* 0x000f28000c1e1900 */
[----:B------:R-:W4:Y:S04]  /*05e0*/  LDG.E R20, desc[UR6][R2.64+0x8] ;  /* 0x0000080602147981 */ /* 0x000f28000c1e1900 */
[----:B------:R-:W5:Y:S04]  /*05f0*/  LDG.E R22, desc[UR6][R2.64+0xc] ;  /* 0x00000c0602167981 */ /* 0x000f68000c1e1900 */
[----:B------:R-:W5:Y:S01]  /*0600*/  LDG.E R6, desc[UR6][R6.64] ;  /* 0x0000000606067981 */ /* 0x000f62000c1e1900 */
[----:B------:R-:W-:Y:S01]  /*0610*/  IADD3 R19, PT, PT, R19, 0x4, RZ ;  /* 0x0000000413137810 */ /* 0x000fe20007ffe0ff */
[----:B--2---:R-:W-:-:S04]  /*0620*/  FFMA R13, R13, R8, R26 ;  /* 0x000000080d0d7223 */ /* 0x004fc8000000001a */
[----:B---3--:R-:W-:-:S04]  /*0630*/  FFMA R13, R16, R10, R13 ;  /* 0x0000000a100d7223 */ /* 0x008fc8000000000d */
[----:B----4-:R-:W-:-:S04]  /*0640*/  FFMA R13, R20, R21, R13 ;  /* 0x00000015140d7223 */ /* 0x010fc8000000000d */
[----:B-----5:R-:W-:-:S07]  /*0650*/  FFMA R26, R22, R6, R13 ;  /* 0x00000006161a7223 */ /* 0x020fce000000000d */
.L_x_3:
[----:B------:R-:W-:Y:S05]  /*0660*/  @!P1 BRA `(.L_x_0) ;  /* 0x0000000000689947 */ /* 0x000fea0003800000 */
[----:B------:R-:W0:Y:S01]  /*0670*/  LDC.64 R8, c[0x0][0x388] ;  /* 0x0000e200ff087b82 */ /* 0x000e220000000a00 */
[----:B------:R-:W-:Y:S02]  /*0680*/  ISETP.NE.AND P0, PT, R12, 0x1, PT ;  /* 0x000000010c00780c */ /* 0x000fe40003f05270 */
[----:B------:R-:W-:-:S04]  /*0690*/  LOP3.LUT R17, R17, 0x1, RZ, 0xc0, !PT ;  /* 0x0000000111117812 */ /* 0x000fc800078ec0ff */
[----:B------:R-:W-:Y:S01]  /*06a0*/  ISETP.NE.U32.AND P1, PT, R17, 0x1, PT ;  /* 0x000000011100780c */ /* 0x000fe20003f25070 */
[----:B------:R-:W1:Y:S06]  /*06b0*/  LDC.64 R6, c[0x0][0x380] ;  /* 0x0000e000ff067b82 */ /* 0x000e6c0000000a00 */
[C---:B------:R-:W-:Y:S01]  /*06c0*/  @P0 IMAD R13, R19.reuse, R15, R0 ;  /* 0x0000000f130d0224 */ /* 0x040fe200078e0200 */
[----:B------:R-:W-:Y:S01]  /*06d0*/  @P0 IADD3 R11, PT, PT, R18, R19, RZ ;  /* 0x00000013120b0210 */ /* 0x000fe20007ffe0ff */
[----:B------:R-:W2:Y:S01]  /*06e0*/  LDC.64 R4, c[0x0][0x380] ;  /* 0x0000e000ff047b82 */ /* 0x000ea20000000a00 */
[----:B------:R-:W-:-:S07]  /*06f0*/  @P0 IADD3 R19, PT, PT, R19, 0x2, RZ ;  /* 0x0000000213130810 */ /* 0x000fce0007ffe0ff */
[----:B------:R-:W3:Y:S01]  /*0700*/  LDC.64 R2, c[0x0][0x388] ;  /* 0x0000e200ff027b82 */ /* 0x000ee20000000a00 */
[----:B0-----:R-:W-:Y:S01]  /*0710*/  @P0 IMAD.WIDE R8, R13, 0x4, R8 ;  /* 0x000000040d080825 */ /* 0x001fe200078e0208 */
[----:B------:R-:W-:-:S03]  /*0720*/  @!P1 IADD3 R13, PT, PT, R18, R19, RZ ;  /* 0x00000013120d9210 */ /* 0x000fc60007ffe0ff */
[----:B------:R-:W-:Y:S01]  /*0730*/  @!P1 IMAD R19, R19, R15, R0 ;  /* 0x0000000f13139224 */ /* 0x000fe200078e0200 */
[----:B------:R-:W4:Y:S01]  /*0740*/  @P0 LDG.E R12, desc[UR6][R8.64] ;  /* 0x00000006080c0981 */ /* 0x000f22000c1e1900 */
[----:B-1----:R-:W-:-:S04]  /*0750*/  @P0 IMAD.WIDE R6, R11, 0x4, R6 ;  /* 0x000000040b060825 */ /* 0x002fc800078e0206 */
[----:B------:R-:W-:Y:S01]  /*0760*/  @P0 IMAD.WIDE R10, R15, 0x4, R8 ;  /* 0x000000040f0a0825 */ /* 0x000fe200078e0208 */
[----:B------:R-:W4:Y:S03]  /*0770*/  @P0 LDG.E R17, desc[UR6][R6.64] ;  /* 0x0000000606110981 */ /* 0x000f26000c1e1900 */
[----:B--2---:R-:W-:Y:S01]  /*0780*/  @!P1 IMAD.WIDE R4, R13, 0x4, R4 ;  /* 0x000000040d049825 */ /* 0x004fe200078e0204 */
[----:B------:R-:W2:Y:S04]  /*0790*/  @P0 LDG.E R21, desc[UR6][R6.64+0x4] ;  /* 0x0000040606150981 */ /* 0x000ea8000c1e1900 */
[----:B------:R-:W2:Y:S01]  /*07a0*/  @P0 LDG.E R10, desc[UR6][R10.64] ;  /* 0x000000060a0a0981 */ /* 0x000ea2000c1e1900 */
[----:B---3--:R-:W-:-:S03]  /*07b0*/  @!P1 IMAD.WIDE R2, R19, 0x4, R2 ;  /* 0x0000000413029825 */ /* 0x008fc600078e0202 */
[----:B------:R-:W3:Y:S04]  /*07c0*/  @!P1 LDG.E R5, desc[UR6][R4.64] ;  /* 0x0000000604059981 */ /* 0x000ee8000c1e1900 */
[----:B------:R-:W3:Y:S01]  /*07d0*/  @!P1 LDG.E R2, desc[UR6][R2.64] ;  /* 0x0000000602029981 */ /* 0x000ee2000c1e1900 */
[----:B----4-:R-:W-:-:S04]  /*07e0*/  @P0 FFMA R12, R17, R12, R26 ;  /* 0x0000000c110c0223 */ /* 0x010fc8000000001a */
[----:B--2---:R-:W-:-:S04]  /*07f0*/  @P0 FFMA R26, R21, R10, R12 ;  /* 0x0000000a151a0223 */ /* 0x004fc8000000000c */
[----:B---3--:R-:W-:-:S07]  /*0800*/  @!P1 FFMA R26, R5, R2, R26 ;  /* 0x00000002051a9223 */ /* 0x008fce000000001a */
.L_x_0:
[----:B------:R-:W0:Y:S01]  /*0810*/  LDC.64 R2, c[0x0][0x390] ;  /* 0x0000e400ff027b82 */ /* 0x000e220000000a00 */
[----:B------:R-:W-:-:S04]  /*0820*/  IMAD R15, R14, R15, R0 ;  /* 0x0000000f0e0f7224 */ /* 0x000fc800078e0200 */
[----:B0-----:R-:W-:-:S05]  /*0830*/  IMAD.WIDE R2, R15, 0x4, R2 ;  /* 0x000000040f027825 */ /* 0x001fca00078e0202 */
[----:B------:R-:W-:Y:S01]  /*0840*/  STG.E desc[UR6][R2.64], R26 ;  /* 0x0000001a02007986 */ /* 0x000fe2000c101906 */
[----:B------:R-:W-:Y:S05]  /*0850*/  EXIT ;  /* 0x000000000000794d */ /* 0x000fea0003800000 */
.L_x_4:
[----:B------:R-:W-:-:S00]  /*0860*/  BRA `(.L_x_4) ;  /* 0xfffffffc00fc7947 */ /* 0x000fc0000383ffff */
[----:B------:R-:W-:-:S00]  /*0870*/  NOP ;  /* 0x0000000000007918 */ /* 0x000fc00000000000 */
        /* <DEDUP_REMOVED lines=8> */
.L_x_14:


//--------------------- .text._Z6im2colPfiiS_iiiiiiii --------------------------
	.section	.text._Z6im2colPfiiS_iiiiiiii,"ax",@progbits
	.align	128
        .global         _Z6im2colPfiiS_iiiiiiii
        .type           _Z6im2colPfiiS_iiiiiiii,@function
        .size           _Z6im2colPfiiS_iiiiiiii,(.L_x_15 - _Z6im2colPfiiS_iiiiiiii)
        .other          _Z6im2colPfiiS_iiiiiiii,@"STO_CUDA_ENTRY STV_DEFAULT"
_Z6im2colPfiiS_iiiiiiii:
.text._Z6im2colPfiiS_iiiiiiii:
[----:B------:R-:W-:Y:S01]  /*0000*/  LDC R1, c[0x0][0x37c] ;  /* 0x0000df00ff017b82 */ /* 0x000fe20000000800 */
[----:B------:R-:W0:Y:S07]  /*0010*/  S2R R2, SR_TID.Y ;  /* 0x0000000000027919 */ /* 0x000e2e0000002200 */
[----:B------:R-:W1:Y:S01]  /*0020*/  LDC R0, c[0x0][0x360] ;  /* 0x0000d800ff007b82 */ /* 0x000e620000000800 */
[----:B------:R-:W2:Y:S01]  /*0030*/  LDCU.64 UR18, c[0x0][0x3b0] ;  /* 0x00007600ff1277ac */ /* 0x000ea20008000a00 */
[----:B------:R-:W-:Y:S01]  /*0040*/  BSSY.RECONVERGENT B0, `(.L_x_5) ;  /* 0x000009f000007945 */ /* 0x000fe20003800200 */
[----:B------:R-:W1:Y:S05]  /*0050*/  S2R R3, SR_TID.X ;  /* 0x0000000000037919 */ /* 0x000e6a0000002100 */
[----:B------:R-:W0:Y:S08]  /*0060*/  S2UR UR5, SR_CTAID.Y ;  /* 0x00000000000579c3 */ /* 0x000e300000002600 */
[----:B------:R-:W0:Y:S08]  /*0070*/  LDC R5, c[0x0][0x364] ;  /* 0x0000d900ff057b82 */ /* 0x000e300000000800 */
[----:B------:R-:W1:Y:S08]  /*0080*/  S2UR UR4, SR_CTAID.X ;  /* 0x00000000000479c3 */ /* 0x000e700000002500 */
[----:B------:R-:W3:Y:S01]  /*0090*/  LDC R4, c[0x0][0x3a8] ;  /* 0x0000ea00ff047b82 */ /* 0x000ee20000000800 */
[----:B0-----:R-:W-:-:S05]  /*00a0*/  IMAD R5, R5, UR5, R2 ;  /* 0x0000000505057c24 */ /* 0x001fca000f8e0202 */
[----:B--2---:R-:W-:Y:S01]  /*00b0*/  ISETP.GE.AND P0, PT, R5, UR19, PT ;  /* 0x0000001305007c0c */ /* 0x004fe2000bf06270 */
[----:B-1----:R-:W-:-:S05]  /*00c0*/  IMAD R0, R0, UR4, R3 ;  /* 0x0000000400007c24 */ /* 0x002fca000f8e0203 */
[----:B------:R-:W-:-:S04]  /*00d0*/  ISETP.GE.OR P0, PT, R0, UR18, P0 ;  /* 0x0000001200007c0c */ /* 0x000fc80008706670 */
[----:B---3--:R-:W-:-:S13]  /*00e0*/  ISETP.LT.OR P0, PT, R4, 0x1, P0 ;  /* 0x000000010400780c */ /* 0x008fda0000701670 */
[----:B------:R-:W-:Y:S05]  /*00f0*/  @P0 BRA `(.L_x_6) ;  /* 0x00000008004c0947 */ /* 0x000fea0003800000 */
[----:B------:R-:W0:Y:S02]  /*0100*/  LDCU UR7, c[0x0][0x3ac] ;  /* 0x00007580ff0777ac */ /* 0x000e240008000800 */
[----:B0-----:R-:W-:-:S09]  /*0110*/  UISETP.GE.AND UP0, UPT, UR7, 0x1, UPT ;  /* 0x000000010700788c */ /* 0x001fd2000bf06270 */
[----:B------:R-:W-:Y:S05]  /*0120*/  BRA.U !UP0, `(.L_x_6) ;  /* 0x0000000908407547 */ /* 0x000fea000b800000 */
[----:B------:R-:W0:Y:S01]  /*0130*/  LDC.64 R6, c[0x0][0x388] ;  /* 0x0000e200ff067b82 */ /* 0x000e220000000a00 */
[----:B------:R-:W1:Y:S01]  /*0140*/  LDCU.64 UR10, c[0x0][0x380] ;  /* 0x00007000ff0a77ac */ /* 0x000e620008000a00 */
[----:B------:R-:W-:Y:S01]  /*0150*/  IMAD R3, R0, UR19, R5 ;  /* 0x0000001300037c24 */ /* 0x000fe2000f8e0205 */
[----:B------:R-:W2:Y:S01]  /*0160*/  LDCU.64 UR8, c[0x0][0x390] ;  /* 0x00007200ff0877ac */ /* 0x000ea20008000a00 */
[----:B------:R-:W3:Y:S01]  /*0170*/  LDCU UR4, c[0x0][0x39c] ;  /* 0x00007380ff0477ac */ /* 0x000ee20008000800 */
[----:B------:R-:W-:Y:S02]  /*0180*/  ULOP3.LUT UR6, UR7, 0x7ffffff0, URZ, 0xc0, !UPT ;  /* 0x7ffffff007067892 */ /* 0x000fe4000f8ec0ff */
[----:B------:R-:W-:Y:S02]  /*0190*/  ULOP3.LUT UR13, UR7, 0xf, URZ, 0xc0, !UPT ;  /* 0x0000000f070d7892 */ /* 0x000fe4000f8ec0ff */
[----:B------:R-:W-:Y:S02]  /*01a0*/  ULOP3.LUT UR14, UR7, 0x7, URZ, 0xc0, !UPT ;  /* 0x00000007070e7892 */ /* 0x000fe4000f8ec0ff */
[----:B-1----:R-:W-:Y:S01]  /*01b0*/  UIADD3 UR10, UP0, UPT, UR10, 0x20, URZ ;  /* 0x000000200a0a7890 */ /* 0x002fe2000ff1e0ff */
[----:B------:R-:W1:Y:S01]  /*01c0*/  LDCU.64 UR16, c[0x0][0x358] ;  /* 0x00006b00ff1077ac */ /* 0x000e620008000a00 */
[----:B0-----:R-:W-:Y:S01]  /*01d0*/  IMAD R3, R3, R7, R6 ;  /* 0x0000000703037224 */ /* 0x001fe200078e0206 */
[----:B--2---:R-:W-:Y:S01]  /*01e0*/  UIADD3 UR8, UP1, UPT, UR8, 0x20, URZ ;  /* 0x0000002008087890 */ /* 0x004fe2000ff3e0ff */
[----:B---3--:R-:W-:Y:S01]  /*01f0*/  IMAD R2, R5, UR4, RZ ;  /* 0x0000000405027c24 */ /* 0x008fe2000f8e02ff */
[----:B------:R-:W-:-:S02]  /*0200*/  UIADD3.X UR11, UPT, UPT, URZ, UR11, URZ, UP0, !UPT ;  /* 0x0000000bff0b7290 */ /* 0x000fc400087fe4ff */
[----:B------:R-:W-:Y:S02]  /*0210*/  UIADD3.X UR9, UPT, UPT, URZ, UR9, URZ, UP1, !UPT ;  /* 0x00000009ff097290 */ /* 0x000fe40008ffe4ff */
[----:B------:R-:W-:Y:S02]  /*0220*/  ULOP3.LUT UR7, UR7, 0x3, URZ, 0xc0, !UPT ;  /* 0x0000000307077892 */ /* 0x000fe4000f8ec0ff */
[----:B------:R-:W-:Y:S01]  /*0230*/  UIADD3 UR12, UPT, UPT, -UR6, URZ, URZ ;  /* 0x000000ff060c7290 */ /* 0x000fe2000fffe1ff */
[----:B-1----:R-:W-:-:S11]  /*0240*/  UMOV UR4, URZ ;  /* 0x000000ff00047c82 */ /* 0x002fd60008000000 */
.L_x_12:
[----:B0-----:R-:W0:Y:S01]  /*0250*/  LDC.64 R6, c[0x0][0x3a8] ;  /* 0x0000ea00ff067b82 */ /* 0x001e220000000a00 */
[----:B-1----:R-:W1:Y:S07]  /*0260*/  LDCU UR5, c[0x0][0x3a4] ;  /* 0x00007480ff0577ac */ /* 0x002e6e0008000800 */
[----:B--23--:R-:W2:Y:S01]  /*0270*/  LDC R5, c[0x0][0x398] ;  /* 0x0000e600ff057b82 */ /* 0x00cea20000000800 */
[----:B0-----:R-:W-:Y:S01]  /*0280*/  ISETP.GE.U32.AND P0, PT, R7, 0x10, PT ;  /* 0x000000100700780c */ /* 0x001fe20003f06070 */
[----:B------:R-:W-:-:S04]  /*0290*/  IMAD R4, R3, R6, UR4 ;  /* 0x0000000403047e24 */ /* 0x000fc8000f8e0206 */
[----:B------:R-:W-:Y:S02]  /*02a0*/  IMAD R4, R4, R7, RZ ;  /* 0x0000000704047224 */ /* 0x000fe400078e02ff */
[----:B--2---:R-:W-:Y:S01]  /*02b0*/  IMAD R5, R0, R5, UR4 ;  /* 0x0000000400057e24 */ /* 0x004fe2000f8e0205 */
[----:B------:R-:W-:-:S03]  /*02c0*/  UIADD3 UR4, UPT, UPT, UR4, 0x1, URZ ;  /* 0x0000000104047890 */ /* 0x000fc6000fffe0ff */
[----:B-1----:R-:W-:Y:S01]  /*02d0*/  IMAD R5, R5, UR5, R2 ;  /* 0x0000000505057c24 */ /* 0x002fe2000f8e0202 */
[----:B------:R-:W-:Y:S02]  /*02e0*/  UMOV UR5, URZ ;  /* 0x000000ff00057c82 */ /* 0x000fe40008000000 */
[----:B------:R-:W-:Y:S01]  /*02f0*/  ISETP.NE.AND P1, PT, R6, UR4, PT ;  /* 0x0000000406007c0c */ /* 0x000fe2000bf25270 */
[----:B----4-:R-:W-:-:S12]  /*0300*/  @!P0 BRA `(.L_x_7) ;  /* 0x0000000000bc8947 */ /* 0x010fd80003800000 */
[----:B------:R-:W-:Y:S01]  /*0310*/  MOV R10, R4 ;  /* 0x00000004000a7202 */ /* 0x000fe20000000f00 */
[----:B------:R-:W-:Y:S01]  /*0320*/  UMOV UR5, UR12 ;  /* 0x0000000c00057c82 */ /* 0x000fe20008000000 */
[----:B------:R-:W-:-:S07]  /*0330*/  MOV R11, R5 ;  /* 0x00000005000b7202 */ /* 0x000fce0000000f00 */
.L_x_8:
[----:B------:R-:W-:Y:S02]  /*0340*/  MOV R6, UR10 ;  /* 0x0000000a00067c02 */ /* 0x000fe40008000f00 */
[----:B------:R-:W-:-:S03]  /*0350*/  MOV R7, UR11 ;  /* 0x0000000b00077c02 */ /* 0x000fc60008000f00 */
[----:B------:R-:W-:-:S05]  /*0360*/  IMAD.WIDE R6, R11, 0x4, R6 ;  /* 0x000000040b067825 */ /* 0x000fca00078e0206 */
[----:B----4-:R-:W2:Y:S01]  /*0370*/  LDG.E R13, desc[UR16][R6.64+-0x20] ;  /* 0xffffe010060d7981 */ /* 0x010ea2000c1e1900 */
[----:B------:R-:W-:Y:S02]  /*0380*/  MOV R8, UR8 ;  /* 0x0000000800087c02 */ /* 0x000fe40008000f00 */
[----:B------:R-:W-:-:S03]  /*0390*/  MOV R9, UR9 ;  /* 0x0000000900097c02 */ /* 0x000fc60008000f00 */
[----:B------:R-:W-:-:S05]  /*03a0*/  IMAD.WIDE R8, R10, 0x4, R8 ;  /* 0x000000040a087825 */ /* 0x000fca00078e0208 */
[----:B--2---:R0:W-:Y:S04]  /*03b0*/  STG.E desc[UR16][R8.64+-0x20], R13 ;  /* 0xffffe00d08007986 */ /* 0x0041e8000c101910 */
[----:B------:R-:W2:Y:S04]  /*03c0*/  LDG.E R15, desc[UR16][R6.64+-0x1c] ;  /* 0xffffe410060f7981 */ /* 0x000ea8000c1e1900 */
[----:B--2---:R1:W-:Y:S04]  /*03d0*/  STG.E desc[UR16][R8.64+-0x1c], R15 ;  /* 0xffffe40f08007986 */ /* 0x0043e8000c101910 */
[----:B------:R-:W2:Y:S04]  /*03e0*/  LDG.E R17, desc[UR16][R6.64+-0x18] ;  /* 0xffffe81006117981 */ /* 0x000ea8000c1e1900 */
[----:B--2---:R2:W-:Y:S04]  /*03f0*/  STG.E desc[UR16][R8.64+-0x18], R17 ;  /* 0xffffe81108007986 */ /* 0x0045e8000c101910 */
[----:B------:R-:W3:Y:S04]  /*0400*/  LDG.E R19, desc[UR16][R6.64+-0x14] ;  /* 0xffffec1006137981 */ /* 0x000ee8000c1e1900 */
[----:B---3--:R3:W-:Y:S04]  /*0410*/  STG.E desc[UR16][R8.64+-0x14], R19 ;  /* 0xffffec1308007986 */ /* 0x0087e8000c101910 */
[----:B------:R-:W4:Y:S04]  /*0420*/  LDG.E R21, desc[UR16][R6.64+-0x10] ;  /* 0xfffff01006157981 */ /* 0x000f28000c1e1900 */
[----:B----4-:R4:W-:Y:S04]  /*0430*/  STG.E desc[UR16][R8.64+-0x10], R21 ;  /* 0xfffff01508007986 */ /* 0x0109e8000c101910 */
[----:B------:R-:W5:Y:S04]  /*0440*/  LDG.E R23, desc[UR16][R6.64+-0xc] ;  /* 0xfffff41006177981 */ /* 0x000f68000c1e1900 */
[----:B-----5:R5:W-:Y:S04]  /*0450*/  STG.E desc[UR16][R8.64+-0xc], R23 ;  /* 0xfffff41708007986 */ /* 0x020be8000c101910 */
[----:B0-----:R-:W2:Y:S04]  /*0460*/  LDG.E R13, desc[UR16][R6.64+-0x8] ;  /* 0xfffff810060d7981 */ /* 0x001ea8000c1e1900 */
[----:B--2---:R0:W-:Y:S04]  /*0470*/  STG.E desc[UR16][R8.64+-0x8], R13 ;  /* 0xfffff80d08007986 */ /* 0x0041e8000c101910 */
[----:B-1----:R-:W2:Y:S04]  /*0480*/  LDG.E R15, desc[UR16][R6.64+-0x4] ;  /* 0xfffffc10060f7981 */ /* 0x002ea8000c1e1900 */
[----:B--2---:R1:W-:Y:S04]  /*0490*/  STG.E desc[UR16][R8.64+-0x4], R15 ;  /* 0xfffffc0f08007986 */ /* 0x0043e8000c101910 */
[----:B------:R-:W2:Y:S04]  /*04a0*/  LDG.E R17, desc[UR16][R6.64] ;  /* 0x0000001006117981 */ /* 0x000ea8000c1e1900 */
[----:B--2---:R2:W-:Y:S04]  /*04b0*/  STG.E desc[UR16][R8.64], R17 ;  /* 0x0000001108007986 */ /* 0x0045e8000c101910 */
[----:B---3--:R-:W3:Y:S04]  /*04c0*/  LDG.E R19, desc[UR16][R6.64+0x4] ;  /* 0x0000041006137981 */ /* 0x008ee8000c1e1900 */
[----:B---3--:R3:W-:Y:S04]  /*04d0*/  STG.E desc[UR16][R8.64+0x4], R19 ;  /* 0x0000041308007986 */ /* 0x0087e8000c101910 */
[----:B----4-:R-:W4:Y:S04]  /*04e0*/  LDG.E R21, desc[UR16][R6.64+0x8] ;  /* 0x0000081006157981 */ /* 0x010f28000c1e1900 */
[----:B----4-:R4:W-:Y:S04]  /*04f0*/  STG.E desc[UR16][R8.64+0x8], R21 ;  /* 0x0000081508007986 */ /* 0x0109e8000c101910 */
[----:B-----5:R-:W5:Y:S04]  /*0500*/  LDG.E R23, desc[UR16][R6.64+0xc] ;  /* 0x00000c1006177981 */ /* 0x020f68000c1e1900 */
[----:B-----5:R4:W-:Y:S04]  /*0510*/  STG.E desc[UR16][R8.64+0xc], R23 ;  /* 0x00000c1708007986 */ /* 0x0209e8000c101910 */
[----:B0-----:R-:W5:Y:S04]  /*0520*/  LDG.E R13, desc[UR16][R6.64+0x10] ;  /* 0x00001010060d7981 */ /* 0x001f68000c1e1900 */
[----:B-----5:R4:W-:Y:S04]  /*0530*/  STG.E desc[UR16][R8.64+0x10], R13 ;  /* 0x0000100d08007986 */ /* 0x0209e8000c101910 */
[----:B-1----:R-:W5:Y:S04]  /*0540*/  LDG.E R15, desc[UR16][R6.64+0x14] ;  /* 0x00001410060f7981 */ /* 0x002f68000c1e1900 */
[----:B-----5:R4:W-:Y:S04]  /*0550*/  STG.E desc[UR16][R8.64+0x14], R15 ;  /* 0x0000140f08007986 */ /* 0x0209e8000c101910 */
[----:B--2---:R-:W2:Y:S04]  /*0560*/  LDG.E R17, desc[UR16][R6.64+0x18] ;  /* 0x0000181006117981 */ /* 0x004ea8000c1e1900 */
[----:B--2---:R4:W-:Y:S04]  /*0570*/  STG.E desc[UR16][R8.64+0x18], R17 ;  /* 0x0000181108007986 */ /* 0x0049e8000c101910 */
[----:B---3--:R-:W2:Y:S01]  /*0580*/  LDG.E R19, desc[UR16][R6.64+0x1c] ;  /* 0x00001c1006137981 */ /* 0x008ea2000c1e1900 */
[----:B------:R-:W-:Y:S01]  /*0590*/  UIADD3 UR5, UPT, UPT, UR5, 0x10, URZ ;  /* 0x0000001005057890 */ /* 0x000fe2000fffe0ff */
[----:B------:R-:W-:-:S02]  /*05a0*/  IADD3 R11, PT, PT, R11, 0x10, RZ ;  /* 0x000000100b0b7810 */ /* 0x000fc40007ffe0ff */
[----:B------:R-:W-:Y:S01]  /*05b0*/  IADD3 R10, PT, PT, R10, 0x10, RZ ;  /* 0x000000100a0a7810 */ /* 0x000fe20007ffe0ff */
[----:B------:R-:W-:Y:S01]  /*05c0*/  UISETP.NE.AND UP0, UPT, UR5, URZ, UPT ;  /* 0x000000ff0500728c */ /* 0x000fe2000bf05270 */
[----:B--2---:R4:W-:Y:S08]  /*05d0*/  STG.E desc[UR16][R8.64+0x1c], R19 ;  /* 0x00001c1308007986 */ /* 0x0049f0000c101910 */
[----:B------:R-:W-:Y:S05]  /*05e0*/  BRA.U UP0, `(.L_x_8) ;  /* 0xfffffffd00547547 */ /* 0x000fea000b83ffff */
[----:B------:R-:W-:-:S05]  /*05f0*/  UMOV UR5, UR6 ;  /* 0x0000000600057c82 */ /* 0x000fca0008000000 */
.L_x_7:
[----:B------:R-:W-:-:S09]  /*0600*/  UISETP.NE.AND UP0, UPT, UR13, URZ, UPT ;  /* 0x000000ff0d00728c */ /* 0x000fd2000bf05270 */
[----:B------:R-:W-:Y:S05]  /*0610*/  BRA.U !UP0, `(.L_x_9) ;  /* 0x0000000508007547 */ /* 0x000fea000b800000 */
[----:B------:R-:W-:Y:S02]  /*0620*/  UIADD3 UR15, UPT, UPT, UR13, -0x1, URZ ;  /* 0xffffffff0d0f7890 */ /* 0x000fe4000fffe0ff */
[----:B------:R-:W-:Y:S02]  /*0630*/  UISETP.NE.AND UP1, UPT, UR14, URZ, UPT ;  /* 0x000000ff0e00728c */ /* 0x000fe4000bf25270 */
[----:B------:R-:W-:-:S09]  /*0640*/  UISETP.GE.U32.AND UP0, UPT, UR15, 0x7, UPT ;  /* 0x000000070f00788c */ /* 0x000fd2000bf06070 */
[----:B------:R-:W-:Y:S05]  /*0650*/  BRA.U !UP0, `(.L_x_10) ;  /* 0x00000001085c7547 */ /* 0x000fea000b800000 */
[----:B------:R-:W0:Y:S01]  /*0660*/  LDC.64 R6, c[0x0][0x380] ;  /* 0x0000e000ff067b82 */ /* 0x000e220000000a00 */
[----:B----4-:R-:W-:-:S05]  /*0670*/  IADD3 R9, PT, PT, R5, UR5, RZ ;  /* 0x0000000505097c10 */ /* 0x010fca000fffe0ff */
[----:B0-----:R-:W-:Y:S02]  /*0680*/  IMAD.WIDE R6, R9, 0x4, R6 ;  /* 0x0000000409067825 */ /* 0x001fe400078e0206 */
[----:B------:R-:W0:Y:S03]  /*0690*/  LDC.64 R8, c[0x0][0x390] ;  /* 0x0000e400ff087b82 */ /* 0x000e260000000a00 */
[----:B------:R-:W2:Y:S01]  /*06a0*/  LDG.E R11, desc[UR16][R6.64] ;  /* 0x00000010060b7981 */ /* 0x000ea2000c1e1900 */
[----:B------:R-:W-:-:S05]  /*06b0*/  IADD3 R13, PT, PT, R4, UR5, RZ ;  /* 0x00000005040d7c10 */ /* 0x000fca000fffe0ff */
[----:B0-----:R-:W-:-:S05]  /*06c0*/  IMAD.WIDE R8, R13, 0x4, R8 ;  /* 0x000000040d087825 */ /* 0x001fca00078e0208 */
[----:B--2---:R0:W-:Y:S04]  /*06d0*/  STG.E desc[UR16][R8.64], R11 ;  /* 0x0000000b08007986 */ /* 0x0041e8000c101910 */
[----:B------:R-:W2:Y:S04]  /*06e0*/  LDG.E R13, desc[UR16][R6.64+0x4] ;  /* 0x00000410060d7981 */ /* 0x000ea8000c1e1900 */
[----:B--2---:R1:W-:Y:S04]  /*06f0*/  STG.E desc[UR16][R8.64+0x4], R13 ;  /* 0x0000040d08007986 */ /* 0x0043e8000c101910 */
[----:B------:R-:W2:Y:S04]  /*0700*/  LDG.E R15, desc[UR16][R6.64+0x8] ;  /* 0x00000810060f7981 */ /* 0x000ea8000c1e1900 */
[----:B--2---:R2:W-:Y:S04]  /*0710*/  STG.E desc[UR16][R8.64+0x8], R15 ;  /* 0x0000080f08007986 */ /* 0x0045e8000c101910 */
[----:B------:R-:W3:Y:S04]  /*0720*/  LDG.E R17, desc[UR16][R6.64+0xc] ;  /* 0x00000c1006117981 */ /* 0x000ee8000c1e1900 */
[----:B---3--:R2:W-:Y:S04]  /*0730*/  STG.E desc[UR16][R8.64+0xc], R17 ;  /* 0x00000c1108007986 */ /* 0x0085e8000c101910 */
[----:B------:R-:W3:Y:S04]  /*0740*/  LDG.E R19, desc[UR16][R6.64+0x10] ;  /* 0x0000101006137981 */ /* 0x000ee8000c1e1900 */
[----:B---3--:R2:W-:Y:S04]  /*0750*/  STG.E desc[UR16][R8.64+0x10], R19 ;  /* 0x0000101308007986 */ /* 0x0085e8000c101910 */
[----:B------:R-:W3:Y:S04]  /*0760*/  LDG.E R21, desc[UR16][R6.64+0x14] ;  /* 0x0000141006157981 */ /* 0x000ee8000c1e1900 */
[----:B---3--:R2:W-:Y:S04]  /*0770*/  STG.E desc[UR16][R8.64+0x14], R21 ;  /* 0x0000141508007986 */ /* 0x0085e8000c101910 */
[----:B0-----:R-:W3:Y:S04]  /*0780*/  LDG.E R11, desc[UR16][R6.64+0x18] ;  /* 0x00001810060b7981 */ /* 0x001ee8000c1e1900 */
[----:B---3--:R2:W-:Y:S04]  /*0790*/  STG.E desc[UR16][R8.64+0x18], R11 ;  /* 0x0000180b08007986 */ /* 0x0085e8000c101910 */
[----:B-1----:R-:W3:Y:S01]  /*07a0*/  LDG.E R13, desc[UR16][R6.64+0x1c] ;  /* 0x00001c10060d7981 */ /* 0x002ee2000c1e1900 */
[----:B------:R-:W-:-:S03]  /*07b0*/  UIADD3 UR5, UPT, UPT, UR5, 0x8, URZ ;  /* 0x0000000805057890 */ /* 0x000fc6000fffe0ff */
[----:B---3--:R2:W-:Y:S09]  /*07c0*/  STG.E desc[UR16][R8.64+0x1c], R13 ;  /* 0x00001c0d08007986 */ /* 0x0085f2000c101910 */
.L_x_10:
[----:B------:R-:W-:Y:S05]  /*07d0*/  BRA.U !UP1, `(.L_x_9) ;  /* 0x0000000109907547 */ /* 0x000fea000b800000 */
[----:B------:R-:W-:Y:S02]  /*07e0*/  UIADD3 UR15, UPT, UPT, UR14, -0x1, URZ ;  /* 0xffffffff0e0f7890 */ /* 0x000fe4000fffe0ff */
[----:B------:R-:W-:Y:S02]  /*07f0*/  UISETP.NE.AND UP1, UPT, UR7, URZ, UPT ;  /* 0x000000ff0700728c */ /* 0x000fe4000bf25270 */
[----:B------:R-:W-:-:S09]  /*0800*/  UISETP.GE.U32.AND UP0, UPT, UR15, 0x3, UPT ;  /* 0x000000030f00788c */ /* 0x000fd2000bf06070 */
[----:B------:R-:W-:Y:S05]  /*0810*/  BRA.U !UP0, `(.L_x_11) ;  /* 0x00000001083c7547 */ /* 0x000fea000b800000 */
[----:B------:R-:W0:Y:S01]  /*0820*/  LDC.64 R6, c[0x0][0x380] ;  /* 0x0000e000ff067b82 */ /* 0x000e220000000a00 */
[----:B--2-4-:R-:W-:-:S05]  /*0830*/  IADD3 R9, PT, PT, R5, UR5, RZ ;  /* 0x0000000505097c10 */ /* 0x014fca000fffe0ff */
        /* <DEDUP_REMOVED lines=10> */
[----:B------:R-:W2:Y:S01]  /*08e0*/  LDG.E R17, desc[UR16][R6.64+0xc] ;  /* 0x00000c1006117981 */ /* 0x000ea2000c1e1900 */
[----:B------:R-:W-:-:S03]  /*08f0*/  UIADD3 UR5, UPT, UPT, UR5, 0x4, URZ ;  /* 0x0000000405057890 */ /* 0x000fc6000fffe0ff */
[----:B--2---:R0:W-:Y:S09]  /*0900*/  STG.E desc[UR16][R8.64+0xc], R17 ;  /* 0x00000c1108007986 */ /* 0x0041f2000c101910 */
.L_x_11:
[----:B------:R-:W-:Y:S05]  /*0910*/  BRA.U !UP1, `(.L_x_9) ;  /* 0x0000000109407547 */ /* 0x000fea000b800000 */
[----:B------:R-:W1:Y:S01]  /*0920*/  LDC.64 R6, c[0x0][0x380] ;  /* 0x0000e000ff067b82 */ /* 0x000e620000000a00 */
[----:B------:R-:W-:-:S07]  /*0930*/  IADD3 R5, PT, PT, R5, UR5, RZ ;  /* 0x0000000505057c10 */ /* 0x000fce000fffe0ff */
[----:B0-2-4-:R-:W0:Y:S01]  /*0940*/  LDC.64 R8, c[0x0][0x390] ;  /* 0x0000e400ff087b82 */ /* 0x015e220000000a00 */
[----:B-1----:R-:W-:-:S05]  /*0950*/  IMAD.WIDE R6, R5, 0x4, R6 ;  /* 0x0000000405067825 */ /* 0x002fca00078e0206 */
[----:B------:R-:W2:Y:S01]  /*0960*/  LDG.E R11, desc[UR16][R6.64] ;  /* 0x00000010060b7981 */ /* 0x000ea2000c1e1900 */
[----:B------:R-:W-:Y:S01]  /*0970*/  IADD3 R5, PT, PT, R4, UR5, RZ ;  /* 0x0000000504057c10 */ /* 0x000fe2000fffe0ff */
[----:B------:R-:W-:-:S04]  /*0980*/  UISETP.NE.AND UP0, UPT, UR7, 0x1, UPT ;  /* 0x000000010700788c */ /* 0x000fc8000bf05270 */
[----:B0-----:R-:W-:-:S05]  /*0990*/  IMAD.WIDE R4, R5, 0x4, R8 ;  /* 0x0000000405047825 */ /* 0x001fca00078e0208 */
[----:B--2---:R1:W-:Y:S01]  /*09a0*/  STG.E desc[UR16][R4.64], R11 ;  /* 0x0000000b04007986 */ /* 0x0043e2000c101910 */
[----:B------:R-:W-:Y:S05]  /*09b0*/  BRA.U !UP0, `(.L_x_9) ;  /* 0x0000000108187547 */ /* 0x000fea000b800000 */
[----:B------:R-:W2:Y:S01]  /*09c0*/  LDG.E R9, desc[UR16][R6.64+0x4] ;  /* 0x0000041006097981 */ /* 0x000ea2000c1e1900 */
[----:B------:R-:W-:-:S03]  /*09d0*/  UISETP.NE.AND UP0, UPT, UR7, 0x2, UPT ;  /* 0x000000020700788c */ /* 0x000fc6000bf05270 */
[----:B--2---:R3:W-:Y:S06]  /*09e0*/  STG.E desc[UR16][R4.64+0x4], R9 ;  /* 0x0000040904007986 */ /* 0x0047ec000c101910 */
[----:B------:R-:W-:Y:S05]  /*09f0*/  BRA.U !UP0, `(.L_x_9) ;  /* 0x0000000108087547 */ /* 0x000fea000b800000 */
[----:B------:R-:W2:Y:S04]  /*0a00*/  LDG.E R7, desc[UR16][R6.64+0x8] ;  /* 0x0000081006077981 */ /* 0x000ea8000c1e1900 */
[----:B--2---:R0:W-:Y:S02]  /*0a10*/  STG.E desc[UR16][R4.64+0x8], R7 ;  /* 0x0000080704007986 */ /* 0x0041e4000c101910 */
.L_x_9:
[----:B------:R-:W-:Y:S05]  /*0a20*/  @P1 BRA `(.L_x_12) ;  /* 0xfffffff800081947 */ /* 0x000fea000383ffff */
.L_x_6:
[----:B------:R-:W-:Y:S05]  /*0a30*/  BSYNC.RECONVERGENT B0 ;  /* 0x0000000000007941 */ /* 0x000fea0003800200 */
.L_x_5:
[----:B------:R-:W-:Y:S06]  /*0a40*/  BAR.SYNC.DEFER_BLOCKING 0x0 ;  /* 0x0000000000007b1d */ /* 0x000fec0000010000 */
[----:B------:R-:W-:Y:S05]  /*0a50*/  EXIT ;  /* 0x000000000000794d */ /* 0x000fea0003800000 */
.L_x_13:
        /* <DEDUP_REMOVED lines=10> */
.L_x_15:


//--------------------- .nv.shared.reserved.0     --------------------------
	.section	.nv.shared.reserved.0,"aw",@nobits
	.weak		__nv_reservedSMEM_offset_0_alias
	.size		__nv_reservedSMEM_offset_0_alias, 0, 64
	.other		__nv_reservedSMEM_offset_0_alias,@"STO_CUDA_RESERVED_SHARED STV_DEFAULT"
__nv_reservedSMEM_offset_0_alias:
	.zero		0
	.zero		64


//--------------------- .nv.constant0._Z13MatrixMulCUDAPfS_S_iii --------------------------
	.section	.nv.constant0._Z13MatrixMulCUDAPfS_S_iii,"a",@progbits
	.sectionflags	@""
	.align	4
.nv.constant0._Z13MatrixMulCUDAPfS_S_iii:
	.zero		932


//--------------------- .nv.constant0._Z6im2colPfiiS_iiiiiiii --------------------------
	.section	.nv.constant0._Z6im2colPfiiS_iiiiiiii,"a",@progbits
	.sectionflags	@""
	.align	4
.nv.constant0._Z6im2colPfiiS_iiiiiiii:
	.zero		952


//--------------------- SYMBOLS --------------------------

	.type		.nv.reservedSmem.offset0,@object
	.size		.nv.reservedSmem.offset0,0x4
